//
// Generated by NVIDIA NVVM Compiler
//
// Compiler Build ID: CL-36424714
// Cuda compilation tools, release 13.0, V13.0.88
// Based on NVVM 20.0.0
//

.version 9.0
.target sm_100
.address_size 64

	// .globl	_Z13kernelProcess8MyStruct
.extern .func  (.param .b32 func_retval0) vprintf
(
	.param .b64 vprintf_param_0,
	.param .b64 vprintf_param_1
)
;
.global .align 1 .b8 $str[45] = {84, 104, 114, 101, 97, 100, 32, 37, 100, 32, 112, 114, 111, 99, 101, 115, 115, 101, 100, 32, 115, 116, 114, 117, 99, 116, 58, 32, 105, 100, 61, 37, 100, 44, 32, 118, 97, 108, 117, 101, 61, 37, 102, 10};

.visible .entry _Z13kernelProcess8MyStruct(
	.param .align 4 .b8 _Z13kernelProcess8MyStruct_param_0[8]
)
{
	.local .align 16 .b8 	__local_depot0[16];
	.reg .b64 	%SP;
	.reg .b64 	%SPL;
	.reg .b32 	%r<5>;
	.reg .b32 	%f<2>;
	.reg .b64 	%rd<5>;
	.reg .b64 	%fd<2>;

	mov.u64 	%SPL, __local_depot0;
	cvta.local.u64 	%SP, %SPL;
	ld.param.u32 	%r1, [_Z13kernelProcess8MyStruct_param_0];
	ld.param.f32 	%f1, [_Z13kernelProcess8MyStruct_param_0+4];
	add.u64 	%rd1, %SP, 0;
	add.u64 	%rd2, %SPL, 0;
	mov.u32 	%r2, %tid.x;
	cvt.f64.f32 	%fd1, %f1;
	st.local.v2.u32 	[%rd2], {%r2, %r1};
	st.local.f64 	[%rd2+8], %fd1;
	mov.u64 	%rd3, $str;
	cvta.global.u64 	%rd4, %rd3;
	{ // callseq 0, 0
	.param .b64 param0;
	st.param.b64 	[param0], %rd4;
	.param .b64 param1;
	st.param.b64 	[param1], %rd1;
	.param .b32 retval0;
	call.uni (retval0), 
	vprintf, 
	(
	param0, 
	param1
	);
	ld.param.b32 	%r3, [retval0];
	} // callseq 0
	ret;

}


// ===== COMPILED SASS (sm_100) =====

	.target	sm_100

	.elftype	@"ET_EXEC"


//--------------------- .note.nv.tkinfo           --------------------------
	.section	.note.nv.tkinfo,"",@"SHT_NOTE"
	.sectionflags	@"SHF_NOTE_NV_TKINFO"
	.tkinfo
        /*0018*/ 	.word	0x00000002
        /*0030*/ 	.string	""
        /*0030*/ 	.string	"ptxas"
        /*0030*/ 	.string	"Cuda compilation tools, release 13.0, V13.0.88"
        /*0030*/ 	.string	"Build cuda_13.0.r13.0/compiler.36424714_0"
        /*0030*/ 	.string	"-arch sm_100 -m 64 "



//--------------------- .note.nv.cuinfo           --------------------------
	.section	.note.nv.cuinfo,"",@"SHT_NOTE"
	.sectionflags	@"SHF_NOTE_NV_CUINFO"
        /*0018*/ 	.short	0x0002
        /*001a*/ 	.short	0x0064
        /*001c*/ 	.short	0x0082
	.zero		2


//--------------------- .nv.info                  --------------------------
	.section	.nv.info,"",@"SHT_CUDA_INFO"
	.align	4


	//----- nvinfo : EIATTR_REGCOUNT
	.align		4
        /*0000*/ 	.byte	0x04, 0x2f
        /*0002*/ 	.short	(.L_2 - .L_1)
	.align		4
.L_1:
        /*0004*/ 	.word	index@(_Z13kernelProcess8MyStruct)
        /*0008*/ 	.word	0x00000018


	//----- nvinfo : EIATTR_FRAME_SIZE
	.align		4
.L_2:
        /*000c*/ 	.byte	0x04, 0x11
        /*000e*/ 	.short	(.L_4 - .L_3)
	.align		4
.L_3:
        /*0010*/ 	.word	index@(_Z13kernelProcess8MyStruct)
        /*0014*/ 	.word	0x00000010


	//----- nvinfo : EIATTR_MIN_STACK_SIZE
	.align		4
.L_4:
        /*0018*/ 	.byte	0x04, 0x12
        /*001a*/ 	.short	(.L_6 - .L_5)
	.align		4
.L_5:
        /*001c*/ 	.word	index@(_Z13kernelProcess8MyStruct)
        /*0020*/ 	.word	0x00000010
.L_6:


//--------------------- .nv.compat                --------------------------
	.section	.nv.compat,"",@"SHT_CUDA_COMPAT_INFO"
	.align	4
        /*0000*/ 	.byte	0x02, 0x09, 0x00, 0x00, 0x02, 0x02, 0x01, 0x00, 0x02, 0x05, 0x05, 0x00, 0x03, 0x07, 0x01, 0x01
        /*0010*/ 	.byte	0x02, 0x03, 0x00, 0x00, 0x02, 0x06, 0x01, 0x00, 0x04, 0x0b, 0x08, 0x00, 0x09, 0x00, 0x00, 0x00
        /*0020*/ 	.byte	0x00, 0x00, 0x00, 0x00


//--------------------- .nv.info._Z13kernelProcess8MyStruct --------------------------
	.section	.nv.info._Z13kernelProcess8MyStruct,"",@"SHT_CUDA_INFO"
	.sectionflags	@""
	.align	4


	//----- nvinfo : EIATTR_CUDA_API_VERSION
	.align		4
        /*0000*/ 	.byte	0x04, 0x37
        /*0002*/ 	.short	(.L_8 - .L_7)
.L_7:
        /*0004*/ 	.word	0x00000082


	//----- nvinfo : EIATTR_KPARAM_INFO
	.align		4
.L_8:
        /*0008*/ 	.byte	0x04, 0x17
        /*000a*/ 	.short	(.L_10 - .L_9)
.L_9:
        /*000c*/ 	.word	0x00000000
        /*0010*/ 	.short	0x0000
        /*0012*/ 	.short	0x0000
        /*0014*/ 	.byte	0x00, 0xf0, 0x21, 0x00


	//----- nvinfo : EIATTR_SPARSE_MMA_MASK
	.align		4
.L_10:
        /*0018*/ 	.byte	0x03, 0x50
        /*001a*/ 	.short	0x0000


	//----- nvinfo : EIATTR_MAXREG_COUNT
	.align		4
        /*001c*/ 	.byte	0x03, 0x1b
        /*001e*/ 	.short	0x00ff


	//----- nvinfo : EIATTR_EXTERNS
	.align		4
        /*0020*/ 	.byte	0x04, 0x0f
        /*0022*/ 	.short	(.L_12 - .L_11)


	//   ....[0]....
	.align		4
.L_11:
        /*0024*/ 	.word	index@(vprintf)


	//----- nvinfo : EIATTR_MERCURY_ISA_VERSION
	.align		4
.L_12:
        /*0028*/ 	.byte	0x03, 0x5f
        /*002a*/ 	.short	0x0101


	//----- nvinfo : EIATTR_VRC_CTA_INIT_COUNT
	.align		4
        /*002c*/ 	.byte	0x02, 0x4a
	.zero		1
	.zero		1


	//----- nvinfo : EIATTR_SYSCALL_OFFSETS
	.align		4
        /*0030*/ 	.byte	0x04, 0x46
        /*0032*/ 	.short	(.L_14 - .L_13)


	//   ....[0]....
.L_13:
        /*0034*/ 	.word	0x00000120


	//----- nvinfo : EIATTR_EXIT_INSTR_OFFSETS
	.align		4
.L_14:
        /*0038*/ 	.byte	0x04, 0x1c
        /*003a*/ 	.short	(.L_16 - .L_15)


	//   ....[0]....
.L_15:
        /*003c*/ 	.word	0x00000130


	//----- nvinfo : EIATTR_CBANK_PARAM_SIZE
	.align		4
.L_16:
        /*0040*/ 	.byte	0x03, 0x19
        /*0042*/ 	.short	0x0008


	//----- nvinfo : EIATTR_PARAM_CBANK
	.align		4
        /*0044*/ 	.byte	0x04, 0x0a
        /*0046*/ 	.short	(.L_18 - .L_17)
	.align		4
.L_17:
        /*0048*/ 	.word	index@(.nv.constant0._Z13kernelProcess8MyStruct)
        /*004c*/ 	.short	0x0380
        /*004e*/ 	.short	0x0008


	//----- nvinfo : EIATTR_SW_WAR
	.align		4
.L_18:
        /*0050*/ 	.byte	0x04, 0x36
        /*0052*/ 	.short	(.L_20 - .L_19)
.L_19:
        /*0054*/ 	.word	0x00000008
.L_20:


//--------------------- .nv.callgraph             --------------------------
	.section	.nv.callgraph,"",@"SHT_CUDA_CALLGRAPH"
	.align	4
	.sectionentsize	8
	.align		4
        /*0000*/ 	.word	0x00000000
	.align		4
        /*0004*/ 	.word	0xffffffff
	.align		4
        /*0008*/ 	.word	index@(_Z13kernelProcess8MyStruct)
	.align		4
        /*000c*/ 	.word	index@(vprintf)
	.align		4
        /*0010*/ 	.word	0x00000000
	.align		4
        /*0014*/ 	.word	0xfffffffe
	.align		4
        /*0018*/ 	.word	0x00000000
	.align		4
        /*001c*/ 	.word	0xfffffffd
	.align		4
        /*0020*/ 	.word	0x00000000
	.align		4
        /*0024*/ 	.word	0xfffffffc


//--------------------- .nv.constant4             --------------------------
	.section	.nv.constant4,"a",@progbits
	.align	8
	.align		8
.nv.constant4:
        /*0000*/ 	.dword	vprintf
	.align		8
        /*0008*/ 	.dword	$str


//--------------------- .text._Z13kernelProcess8MyStruct --------------------------
	.section	.text._Z13kernelProcess8MyStruct,"ax",@progbits
	.align	128
        .global         _Z13kernelProcess8MyStruct
        .type           _Z13kernelProcess8MyStruct,@function
        .size           _Z13kernelProcess8MyStruct,(.L_x_2 - _Z13kernelProcess8MyStruct)
        .other          _Z13kernelProcess8MyStruct,@"STO_CUDA_ENTRY STV_DEFAULT"
_Z13kernelProcess8MyStruct:
.text._Z13kernelProcess8MyStruct:
[----:B------:R-:W0:Y:S08]  /*0000*/  LDC R1, c[0x0][0x37c] ;  /* 0x0000df00ff017b82 */ /* 0x000e300000000800 */
[----:B------:R-:W1:Y:S01]  /*0010*/  LDC.64 R4, c[0x0][0x380] ;  /* 0x0000e000ff047b82 */ /* 0x000e620000000a00 */
[----:B------:R-:W2:Y:S01]  /*0020*/  S2R R10, SR_TID.X ;  /* 0x00000000000a7919 */ /* 0x000ea20000002100 */
[----:B0-----:R-:W-:Y:S01]  /*0030*/  VIADD R1, R1, 0xfffffff0 ;  /* 0xfffffff001017836 */ /* 0x001fe20000000000 */
[----:B------:R-:W-:Y:S01]  /*0040*/  MOV R0, 0x0 ;  /* 0x0000000000007802 */ /* 0x000fe20000000f00 */
[----:B------:R-:W0:Y:S04]  /*0050*/  LDCU UR4, c[0x0][0x2f8] ;  /* 0x00005f00ff0477ac */ /* 0x000e280008000800 */
[----:B------:R3:W4:Y:S01]  /*0060*/  LDC.64 R8, c[0x4][R0] ;  /* 0x0100000000087b82 */ /* 0x0007220000000a00 */
[----:B------:R-:W5:Y:S01]  /*0070*/  LDCU.64 UR6, c[0x4][0x8] ;  /* 0x01000100ff0677ac */ /* 0x000f620008000a00 */
[----:B------:R-:W2:Y:S01]  /*0080*/  LDCU UR5, c[0x0][0x2fc] ;  /* 0x00005f80ff0577ac */ /* 0x000ea20008000800 */
[----:B0-----:R-:W-:Y:S01]  /*0090*/  IADD3 R6, P0, PT, R1, UR4, RZ ;  /* 0x0000000401067c10 */ /* 0x001fe2000ff1e0ff */
[----:B-1----:R0:W1:Y:S01]  /*00a0*/  F2F.F64.F32 R2, R5 ;  /* 0x0000000500027310 */ /* 0x0020620000201800 */
[----:B------:R-:W-:Y:S01]  /*00b0*/  IMAD.MOV.U32 R11, RZ, RZ, R4 ;  /* 0x000000ffff0b7224 */ /* 0x000fe200078e0004 */
[----:B-----5:R-:W-:-:S02]  /*00c0*/  MOV R4, UR6 ;  /* 0x0000000600047c02 */ /* 0x020fc40008000f00 */
[----:B--2---:R-:W-:Y:S01]  /*00d0*/  IADD3.X R7, PT, PT, RZ, UR5, RZ, P0, !PT ;  /* 0x00000005ff077c10 */ /* 0x004fe200087fe4ff */
[----:B0-----:R-:W-:Y:S01]  /*00e0*/  IMAD.U32 R5, RZ, RZ, UR7 ;  /* 0x00000007ff057e24 */ /* 0x001fe2000f8e00ff */
[----:B------:R3:W-:Y:S04]  /*00f0*/  STL.64 [R1], R10 ;  /* 0x0000000a01007387 */ /* 0x0007e80000100a00 */
[----:B-1----:R3:W-:Y:S02]  /*0100*/  STL.64 [R1+0x8], R2 ;  /* 0x0000080201007387 */ /* 0x0027e40000100a00 */
[----:B------:R-:W-:-:S07]  /*0110*/  LEPC R20, `(.L_x_0) ;  /* 0x000000001014794e */ /* 0x000fce0000000000 */
[----:B---34-:R-:W-:Y:S05]  /*0120*/  CALL.ABS.NOINC R8 ;  /* 0x0000000008007343 */ /* 0x018fea0003c00000 */
.L_x_0:
[----:B------:R-:W-:Y:S05]  /*0130*/  EXIT ;  /* 0x000000000000794d */ /* 0x000fea0003800000 */
.L_x_1:
[----:B------:R-:W-:-:S00]  /*0140*/  BRA `(.L_x_1) ;  /* 0xfffffffc00fc7947 */ /* 0x000fc0000383ffff */
[----:B------:R-:W-:-:S00]  /*0150*/  NOP ;  /* 0x0000000000007918 */ /* 0x000fc00000000000 */
        /* <DEDUP_REMOVED lines=10> */
.L_x_2:


//--------------------- .nv.global.init           --------------------------
	.section	.nv.global.init,"aw",@progbits
.nv.global.init:
	.type		$str,@object
	.size		$str,(.L_0 - $str)
$str:
        /*0000*/ 	.byte	0x54, 0x68, 0x72, 0x65, 0x61, 0x64, 0x20, 0x25, 0x64, 0x20, 0x70, 0x72, 0x6f, 0x63, 0x65, 0x73
        /*0010*/ 	.byte	0x73, 0x65, 0x64, 0x20, 0x73, 0x74, 0x72, 0x75, 0x63, 0x74, 0x3a, 0x20, 0x69, 0x64, 0x3d, 0x25
        /*0020*/ 	.byte	0x64, 0x2c, 0x20, 0x76, 0x61, 0x6c, 0x75, 0x65, 0x3d, 0x25, 0x66, 0x0a, 0x00
.L_0:


//--------------------- .nv.shared.reserved.0     --------------------------
	.section	.nv.shared.reserved.0,"aw",@nobits
	.weak		__nv_reservedSMEM_offset_0_alias
	.size		__nv_reservedSMEM_offset_0_alias, 0, 64
	.other		__nv_reservedSMEM_offset_0_alias,@"STO_CUDA_RESERVED_SHARED STV_DEFAULT"
__nv_reservedSMEM_offset_0_alias:
	.zero		0
	.zero		64


//--------------------- .nv.constant0._Z13kernelProcess8MyStruct --------------------------
	.section	.nv.constant0._Z13kernelProcess8MyStruct,"a",@progbits
	.sectionflags	@""
	.align	4
.nv.constant0._Z13kernelProcess8MyStruct:
	.zero		904


//--------------------- SYMBOLS --------------------------

	.type		.nv.reservedSmem.offset0,@object
	.size		.nv.reservedSmem.offset0,0x4
	.type		vprintf,@function
